//
// Generated by NVIDIA NVVM Compiler
//
// Compiler Build ID: CL-36424714
// Cuda compilation tools, release 13.0, V13.0.88
// Based on NVVM 20.0.0
//

.version 9.0
.target sm_100
.address_size 64

	// .globl	_Z27kogge_exclusive_scan_kernelPfS_j
// _ZZ27kogge_exclusive_scan_kernelPfS_jE2XY has been demoted

.visible .entry _Z27kogge_exclusive_scan_kernelPfS_j(
	.param .u64 .ptr .align 1 _Z27kogge_exclusive_scan_kernelPfS_j_param_0,
	.param .u64 .ptr .align 1 _Z27kogge_exclusive_scan_kernelPfS_j_param_1,
	.param .u32 _Z27kogge_exclusive_scan_kernelPfS_j_param_2
)
{
	.reg .pred 	%p<9>;
	.reg .b32 	%r<18>;
	.reg .b32 	%f<9>;
	.reg .b64 	%rd<9>;
	// demoted variable
	.shared .align 4 .b8 _ZZ27kogge_exclusive_scan_kernelPfS_jE2XY[4096];
	ld.param.u64 	%rd1, [_Z27kogge_exclusive_scan_kernelPfS_j_param_0];
	ld.param.u64 	%rd2, [_Z27kogge_exclusive_scan_kernelPfS_j_param_1];
	ld.param.u32 	%r7, [_Z27kogge_exclusive_scan_kernelPfS_j_param_2];
	mov.u32 	%r1, %tid.x;
	mov.u32 	%r8, %ctaid.x;
	mov.u32 	%r2, %ntid.x;
	mad.lo.s32 	%r3, %r8, %r2, %r1;
	setp.ge.u32 	%p1, %r3, %r7;
	setp.eq.s32 	%p2, %r1, 0;
	shl.b32 	%r9, %r1, 2;
	mov.u32 	%r10, _ZZ27kogge_exclusive_scan_kernelPfS_jE2XY;
	add.s32 	%r4, %r10, %r9;
	or.pred  	%p3, %p2, %p1;
	@%p3 bra 	$L__BB0_2;
	cvta.to.global.u64 	%rd3, %rd1;
	mul.wide.u32 	%rd4, %r3, 4;
	add.s64 	%rd5, %rd3, %rd4;
	ld.global.f32 	%f3, [%rd5];
	st.shared.f32 	[%r4], %f3;
	bra.uni 	$L__BB0_3;
$L__BB0_2:
	mov.b32 	%r11, 0;
	st.shared.u32 	[%r4], %r11;
$L__BB0_3:
	setp.lt.u32 	%p4, %r2, 2;
	@%p4 bra 	$L__BB0_10;
	mov.b32 	%r17, 1;
$L__BB0_5:
	bar.sync 	0;
	setp.lt.u32 	%p5, %r1, %r17;
	mov.f32 	%f8, 0f00000000;
	@%p5 bra 	$L__BB0_7;
	ld.shared.f32 	%f5, [%r4];
	sub.s32 	%r13, %r1, %r17;
	shl.b32 	%r14, %r13, 2;
	add.s32 	%r16, %r10, %r14;
	ld.shared.f32 	%f6, [%r16];
	add.f32 	%f8, %f5, %f6;
$L__BB0_7:
	setp.lt.u32 	%p6, %r1, %r17;
	bar.sync 	0;
	@%p6 bra 	$L__BB0_9;
	st.shared.f32 	[%r4], %f8;
$L__BB0_9:
	shl.b32 	%r17, %r17, 1;
	setp.lt.u32 	%p7, %r17, %r2;
	@%p7 bra 	$L__BB0_5;
$L__BB0_10:
	setp.ge.u32 	%p8, %r3, %r7;
	@%p8 bra 	$L__BB0_12;
	ld.shared.f32 	%f7, [%r4];
	cvta.to.global.u64 	%rd6, %rd2;
	mul.wide.u32 	%rd7, %r3, 4;
	add.s64 	%rd8, %rd6, %rd7;
	st.global.f32 	[%rd8], %f7;
$L__BB0_12:
	ret;

}


// ===== COMPILED SASS (sm_100) =====

	.target	sm_100

	.elftype	@"ET_EXEC"


//--------------------- .note.nv.tkinfo           --------------------------
	.section	.note.nv.tkinfo,"",@"SHT_NOTE"
	.sectionflags	@"SHF_NOTE_NV_TKINFO"
	.tkinfo
        /*0018*/ 	.word	0x00000002
        /*0030*/ 	.string	""
        /*0030*/ 	.string	"ptxas"
        /*0030*/ 	.string	"Cuda compilation tools, release 13.0, V13.0.88"
        /*0030*/ 	.string	"Build cuda_13.0.r13.0/compiler.36424714_0"
        /*0030*/ 	.string	"-arch sm_100 -m 64 "



//--------------------- .note.nv.cuinfo           --------------------------
	.section	.note.nv.cuinfo,"",@"SHT_NOTE"
	.sectionflags	@"SHF_NOTE_NV_CUINFO"
        /*0018*/ 	.short	0x0002
        /*001a*/ 	.short	0x0064
        /*001c*/ 	.short	0x0082
	.zero		2


//--------------------- .nv.info                  --------------------------
	.section	.nv.info,"",@"SHT_CUDA_INFO"
	.align	4


	//----- nvinfo : EIATTR_REGCOUNT
	.align		4
        /*0000*/ 	.byte	0x04, 0x2f
        /*0002*/ 	.short	(.L_1 - .L_0)
	.align		4
.L_0:
        /*0004*/ 	.word	index@(_Z27kogge_exclusive_scan_kernelPfS_j)
        /*0008*/ 	.word	0x0000000c


	//----- nvinfo : EIATTR_FRAME_SIZE
	.align		4
.L_1:
        /*000c*/ 	.byte	0x04, 0x11
        /*000e*/ 	.short	(.L_3 - .L_2)
	.align		4
.L_2:
        /*0010*/ 	.word	index@(_Z27kogge_exclusive_scan_kernelPfS_j)
        /*0014*/ 	.word	0x00000000


	//----- nvinfo : EIATTR_MIN_STACK_SIZE
	.align		4
.L_3:
        /*0018*/ 	.byte	0x04, 0x12
        /*001a*/ 	.short	(.L_5 - .L_4)
	.align		4
.L_4:
        /*001c*/ 	.word	index@(_Z27kogge_exclusive_scan_kernelPfS_j)
        /*0020*/ 	.word	0x00000000
.L_5:


//--------------------- .nv.compat                --------------------------
	.section	.nv.compat,"",@"SHT_CUDA_COMPAT_INFO"
	.align	4
        /*0000*/ 	.byte	0x02, 0x09, 0x00, 0x00, 0x02, 0x02, 0x01, 0x00, 0x02, 0x05, 0x05, 0x00, 0x03, 0x07, 0x01, 0x01
        /*0010*/ 	.byte	0x02, 0x03, 0x00, 0x00, 0x02, 0x06, 0x01, 0x00, 0x04, 0x0b, 0x08, 0x00, 0x09, 0x00, 0x00, 0x00
        /*0020*/ 	.byte	0x00, 0x00, 0x00, 0x00


//--------------------- .nv.info._Z27kogge_exclusive_scan_kernelPfS_j --------------------------
	.section	.nv.info._Z27kogge_exclusive_scan_kernelPfS_j,"",@"SHT_CUDA_INFO"
	.sectionflags	@""
	.align	4


	//----- nvinfo : EIATTR_CUDA_API_VERSION
	.align		4
        /*0000*/ 	.byte	0x04, 0x37
        /*0002*/ 	.short	(.L_7 - .L_6)
.L_6:
        /*0004*/ 	.word	0x00000082


	//----- nvinfo : EIATTR_KPARAM_INFO
	.align		4
.L_7:
        /*0008*/ 	.byte	0x04, 0x17
        /*000a*/ 	.short	(.L_9 - .L_8)
.L_8:
        /*000c*/ 	.word	0x00000000
        /*0010*/ 	.short	0x0002
        /*0012*/ 	.short	0x0010
        /*0014*/ 	.byte	0x00, 0xf0, 0x11, 0x00


	//----- nvinfo : EIATTR_KPARAM_INFO
	.align		4
.L_9:
        /*0018*/ 	.byte	0x04, 0x17
        /*001a*/ 	.short	(.L_11 - .L_10)
.L_10:
        /*001c*/ 	.word	0x00000000
        /*0020*/ 	.short	0x0001
        /*0022*/ 	.short	0x0008
        /*0024*/ 	.byte	0x00, 0xf5, 0x21, 0x00


	//----- nvinfo : EIATTR_KPARAM_INFO
	.align		4
.L_11:
        /*0028*/ 	.byte	0x04, 0x17
        /*002a*/ 	.short	(.L_13 - .L_12)
.L_12:
        /*002c*/ 	.word	0x00000000
        /*0030*/ 	.short	0x0000
        /*0032*/ 	.short	0x0000
        /*0034*/ 	.byte	0x00, 0xf5, 0x21, 0x00


	//----- nvinfo : EIATTR_SPARSE_MMA_MASK
	.align		4
.L_13:
        /*0038*/ 	.byte	0x03, 0x50
        /*003a*/ 	.short	0x0000


	//----- nvinfo : EIATTR_MAXREG_COUNT
	.align		4
        /*003c*/ 	.byte	0x03, 0x1b
        /*003e*/ 	.short	0x00ff


	//----- nvinfo : EIATTR_NUM_BARRIERS
	.align		4
        /*0040*/ 	.byte	0x02, 0x4c
        /*0042*/ 	.byte	0x01
	.zero		1


	//----- nvinfo : EIATTR_MERCURY_ISA_VERSION
	.align		4
        /*0044*/ 	.byte	0x03, 0x5f
        /*0046*/ 	.short	0x0101


	//----- nvinfo : EIATTR_VRC_CTA_INIT_COUNT
	.align		4
        /*0048*/ 	.byte	0x02, 0x4a
	.zero		1
	.zero		1


	//----- nvinfo : EIATTR_EXIT_INSTR_OFFSETS
	.align		4
        /*004c*/ 	.byte	0x04, 0x1c
        /*004e*/ 	.short	(.L_15 - .L_14)


	//   ....[0]....
.L_14:
        /*0050*/ 	.word	0x00000240


	//   ....[1]....
        /*0054*/ 	.word	0x00000290


	//----- nvinfo : EIATTR_CBANK_PARAM_SIZE
	.align		4
.L_15:
        /*0058*/ 	.byte	0x03, 0x19
        /*005a*/ 	.short	0x0014


	//----- nvinfo : EIATTR_PARAM_CBANK
	.align		4
        /*005c*/ 	.byte	0x04, 0x0a
        /*005e*/ 	.short	(.L_17 - .L_16)
	.align		4
.L_16:
        /*0060*/ 	.word	index@(.nv.constant0._Z27kogge_exclusive_scan_kernelPfS_j)
        /*0064*/ 	.short	0x0380
        /*0066*/ 	.short	0x0014


	//----- nvinfo : EIATTR_SW_WAR
	.align		4
.L_17:
        /*0068*/ 	.byte	0x04, 0x36
        /*006a*/ 	.short	(.L_19 - .L_18)
.L_18:
        /*006c*/ 	.word	0x00000008
.L_19:


//--------------------- .nv.callgraph             --------------------------
	.section	.nv.callgraph,"",@"SHT_CUDA_CALLGRAPH"
	.align	4
	.sectionentsize	8
	.align		4
        /*0000*/ 	.word	0x00000000
	.align		4
        /*0004*/ 	.word	0xffffffff
	.align		4
        /*0008*/ 	.word	0x00000000
	.align		4
        /*000c*/ 	.word	0xfffffffe
	.align		4
        /*0010*/ 	.word	0x00000000
	.align		4
        /*0014*/ 	.word	0xfffffffd
	.align		4
        /*0018*/ 	.word	0x00000000
	.align		4
        /*001c*/ 	.word	0xfffffffc


//--------------------- .text._Z27kogge_exclusive_scan_kernelPfS_j --------------------------
	.section	.text._Z27kogge_exclusive_scan_kernelPfS_j,"ax",@progbits
	.align	128
        .global         _Z27kogge_exclusive_scan_kernelPfS_j
        .type           _Z27kogge_exclusive_scan_kernelPfS_j,@function
        .size           _Z27kogge_exclusive_scan_kernelPfS_j,(.L_x_3 - _Z27kogge_exclusive_scan_kernelPfS_j)
        .other          _Z27kogge_exclusive_scan_kernelPfS_j,@"STO_CUDA_ENTRY STV_DEFAULT"
_Z27kogge_exclusive_scan_kernelPfS_j:
.text._Z27kogge_exclusive_scan_kernelPfS_j:
[----:B------:R-:W-:Y:S01]  /*0000*/  LDC R1, c[0x0][0x37c] ;  /* 0x0000df00ff017b82 */ /* 0x000fe20000000800 */
[----:B------:R-:W0:Y:S07]  /*0010*/  S2R R6, SR_TID.X ;  /* 0x0000000000067919 */ /* 0x000e2e0000002100 */
[----:B------:R-:W0:Y:S01]  /*0020*/  S2UR UR4, SR_CTAID.X ;  /* 0x00000000000479c3 */ /* 0x000e220000002500 */
[----:B------:R-:W1:Y:S01]  /*0030*/  LDCU UR5, c[0x0][0x390] ;  /* 0x00007200ff0577ac */ /* 0x000e620008000800 */
[----:B------:R-:W2:Y:S06]  /*0040*/  LDCU.64 UR6, c[0x0][0x358] ;  /* 0x00006b00ff0677ac */ /* 0x000eac0008000a00 */
[----:B------:R-:W0:Y:S02]  /*0050*/  LDC R9, c[0x0][0x360] ;  /* 0x0000d800ff097b82 */ /* 0x000e240000000800 */
[----:B0-----:R-:W-:-:S05]  /*0060*/  IMAD R5, R9, UR4, R6 ;  /* 0x0000000409057c24 */ /* 0x001fca000f8e0206 */
[----:B-1----:R-:W-:-:S04]  /*0070*/  ISETP.GE.U32.AND P0, PT, R5, UR5, PT ;  /* 0x0000000505007c0c */ /* 0x002fc8000bf06070 */
[----:B------:R-:W-:-:S13]  /*0080*/  ISETP.EQ.OR P0, PT, R6, RZ, P0 ;  /* 0x000000ff0600720c */ /* 0x000fda0000702670 */
[----:B------:R-:W0:Y:S02]  /*0090*/  @!P0 LDC.64 R2, c[0x0][0x380] ;  /* 0x0000e000ff028b82 */ /* 0x000e240000000a00 */
[----:B0-----:R-:W-:-:S06]  /*00a0*/  @!P0 IMAD.WIDE.U32 R2, R5, 0x4, R2 ;  /* 0x0000000405028825 */ /* 0x001fcc00078e0002 */
[----:B--2---:R-:W2:Y:S01]  /*00b0*/  @!P0 LDG.E R3, desc[UR6][R2.64] ;  /* 0x0000000602038981 */ /* 0x004ea2000c1e1900 */
[----:B------:R-:W0:Y:S01]  /*00c0*/  S2UR UR5, SR_CgaCtaId ;  /* 0x00000000000579c3 */ /* 0x000e220000008800 */
[----:B------:R-:W-:Y:S01]  /*00d0*/  UMOV UR4, 0x400 ;  /* 0x0000040000047882 */ /* 0x000fe20000000000 */
[----:B------:R-:W-:Y:S01]  /*00e0*/  ISETP.GE.U32.AND P1, PT, R9, 0x2, PT ;  /* 0x000000020900780c */ /* 0x000fe20003f26070 */
[----:B0-----:R-:W-:-:S06]  /*00f0*/  ULEA UR4, UR5, UR4, 0x18 ;  /* 0x0000000405047291 */ /* 0x001fcc000f8ec0ff */
[----:B------:R-:W-:-:S05]  /*0100*/  LEA R0, R6, UR4, 0x2 ;  /* 0x0000000406007c11 */ /* 0x000fca000f8e10ff */
[----:B--2---:R0:W-:Y:S04]  /*0110*/  @!P0 STS [R0], R3 ;  /* 0x0000000300008388 */ /* 0x0041e80000000800 */
[----:B------:R0:W-:Y:S01]  /*0120*/  @P0 STS [R0], RZ ;  /* 0x000000ff00000388 */ /* 0x0001e20000000800 */
[----:B------:R-:W-:Y:S05]  /*0130*/  @!P1 BRA `(.L_x_0) ;  /* 0x0000000000389947 */ /* 0x000fea0003800000 */
[----:B------:R-:W-:-:S05]  /*0140*/  UMOV UR5, 0x1 ;  /* 0x0000000100057882 */ /* 0x000fca0000000000 */
.L_x_1:
[----:B------:R-:W-:Y:S01]  /*0150*/  BAR.SYNC.DEFER_BLOCKING 0x0 ;  /* 0x0000000000007b1d */ /* 0x000fe20000010000 */
[----:B------:R-:W-:Y:S01]  /*0160*/  ISETP.GE.U32.AND P0, PT, R6, UR5, PT ;  /* 0x0000000506007c0c */ /* 0x000fe2000bf06070 */
[----:B0-----:R-:W-:-:S12]  /*0170*/  IMAD.MOV.U32 R3, RZ, RZ, RZ ;  /* 0x000000ffff037224 */ /* 0x001fd800078e00ff */
[----:B------:R-:W-:Y:S01]  /*0180*/  @P0 VIADD R2, R6, -UR5 ;  /* 0x8000000506020c36 */ /* 0x000fe20008000000 */
[----:B------:R-:W-:-:S04]  /*0190*/  USHF.L.U32 UR5, UR5, 0x1, URZ ;  /* 0x0000000105057899 */ /* 0x000fc800080006ff */
[----:B------:R-:W-:Y:S02]  /*01a0*/  @P0 LEA R4, R2, UR4, 0x2 ;  /* 0x0000000402040c11 */ /* 0x000fe4000f8e10ff */
[----:B------:R-:W-:Y:S04]  /*01b0*/  @P0 LDS R2, [R0] ;  /* 0x0000000000020984 */ /* 0x000fe80000000800 */
[----:B------:R-:W0:Y:S02]  /*01c0*/  @P0 LDS R7, [R4] ;  /* 0x0000000004070984 */ /* 0x000e240000000800 */
[----:B0-----:R-:W-:Y:S01]  /*01d0*/  @P0 FADD R3, R2, R7 ;  /* 0x0000000702030221 */ /* 0x001fe20000000000 */
[----:B------:R-:W-:Y:S06]  /*01e0*/  BAR.SYNC.DEFER_BLOCKING 0x0 ;  /* 0x0000000000007b1d */ /* 0x000fec0000010000 */
[----:B------:R1:W-:Y:S01]  /*01f0*/  @P0 STS [R0], R3 ;  /* 0x0000000300000388 */ /* 0x0003e20000000800 */
[----:B------:R-:W-:-:S13]  /*0200*/  ISETP.LE.U32.AND P0, PT, R9, UR5, PT ;  /* 0x0000000509007c0c */ /* 0x000fda000bf03070 */
[----:B-1----:R-:W-:Y:S05]  /*0210*/  @!P0 BRA `(.L_x_1) ;  /* 0xfffffffc00cc8947 */ /* 0x002fea000383ffff */
.L_x_0:
[----:B------:R-:W1:Y:S02]  /*0220*/  LDCU UR4, c[0x0][0x390] ;  /* 0x00007200ff0477ac */ /* 0x000e640008000800 */
[----:B-1----:R-:W-:-:S13]  /*0230*/  ISETP.GE.U32.AND P0, PT, R5, UR4, PT ;  /* 0x0000000405007c0c */ /* 0x002fda000bf06070 */
[----:B------:R-:W-:Y:S05]  /*0240*/  @P0 EXIT ;  /* 0x000000000000094d */ /* 0x000fea0003800000 */
[----:B------:R-:W1:Y:S01]  /*0250*/  LDS R7, [R0] ;  /* 0x0000000000077984 */ /* 0x000e620000000800 */
[----:B0-----:R-:W0:Y:S02]  /*0260*/  LDC.64 R2, c[0x0][0x388] ;  /* 0x0000e200ff027b82 */ /* 0x001e240000000a00 */
[----:B0-----:R-:W-:-:S05]  /*0270*/  IMAD.WIDE.U32 R2, R5, 0x4, R2 ;  /* 0x0000000405027825 */ /* 0x001fca00078e0002 */
[----:B-1----:R-:W-:Y:S01]  /*0280*/  STG.E desc[UR6][R2.64], R7 ;  /* 0x0000000702007986 */ /* 0x002fe2000c101906 */
[----:B------:R-:W-:Y:S05]  /*0290*/  EXIT ;  /* 0x000000000000794d */ /* 0x000fea0003800000 */
.L_x_2:
[----:B------:R-:W-:-:S00]  /*02a0*/  BRA `(.L_x_2) ;  /* 0xfffffffc00fc7947 */ /* 0x000fc0000383ffff */
[----:B------:R-:W-:-:S00]  /*02b0*/  NOP ;  /* 0x0000000000007918 */ /* 0x000fc00000000000 */
        /* <DEDUP_REMOVED lines=12> */
.L_x_3:


//--------------------- .nv.shared._Z27kogge_exclusive_scan_kernelPfS_j --------------------------
	.section	.nv.shared._Z27kogge_exclusive_scan_kernelPfS_j,"aw",@nobits
	.sectionflags	@""
	.align	4
.nv.shared._Z27kogge_exclusive_scan_kernelPfS_j:
	.zero		5120


//--------------------- .nv.shared.reserved.0     --------------------------
	.section	.nv.shared.reserved.0,"aw",@nobits
	.weak		__nv_reservedSMEM_offset_0_alias
	.size		__nv_reservedSMEM_offset_0_alias, 0, 64
	.other		__nv_reservedSMEM_offset_0_alias,@"STO_CUDA_RESERVED_SHARED STV_DEFAULT"
__nv_reservedSMEM_offset_0_alias:
	.zero		0
	.zero		64


//--------------------- .nv.constant0._Z27kogge_exclusive_scan_kernelPfS_j --------------------------
	.section	.nv.constant0._Z27kogge_exclusive_scan_kernelPfS_j,"a",@progbits
	.sectionflags	@""
	.align	4
.nv.constant0._Z27kogge_exclusive_scan_kernelPfS_j:
	.zero		916


//--------------------- SYMBOLS --------------------------

	.type		.nv.reservedSmem.offset0,@object
	.size		.nv.reservedSmem.offset0,0x4
	.type		.nv.reservedSmem.cap,@object
	.size		.nv.reservedSmem.cap,0x4
